//
// Generated by NVIDIA NVVM Compiler
//
// Compiler Build ID: CL-36424714
// Cuda compilation tools, release 13.0, V13.0.88
// Based on NVVM 20.0.0
//

.version 9.0
.target sm_100
.address_size 64

	// .globl	_Z22dotProductHierarchicalPfS_S_
.extern .shared .align 16 .b8 sharedSum[];

.visible .entry _Z22dotProductHierarchicalPfS_S_(
	.param .u64 .ptr .align 1 _Z22dotProductHierarchicalPfS_S__param_0,
	.param .u64 .ptr .align 1 _Z22dotProductHierarchicalPfS_S__param_1,
	.param .u64 .ptr .align 1 _Z22dotProductHierarchicalPfS_S__param_2
)
{
	.reg .pred 	%p<17>;
	.reg .b32 	%r<39>;
	.reg .b32 	%f<35>;
	.reg .b64 	%rd<10>;

	ld.param.u64 	%rd3, [_Z22dotProductHierarchicalPfS_S__param_0];
	ld.param.u64 	%rd4, [_Z22dotProductHierarchicalPfS_S__param_1];
	ld.param.u64 	%rd5, [_Z22dotProductHierarchicalPfS_S__param_2];
	mov.u32 	%r8, %ctaid.x;
	mov.u32 	%r1, %ntid.x;
	mov.u32 	%r2, %tid.x;
	mad.lo.s32 	%r38, %r8, %r1, %r2;
	and.b32  	%r4, %r2, 31;
	setp.gt.s32 	%p1, %r38, 16777215;
	mov.f32 	%f33, 0f00000000;
	@%p1 bra 	$L__BB0_3;
	mov.u32 	%r9, %nctaid.x;
	mul.lo.s32 	%r5, %r9, %r1;
	cvta.to.global.u64 	%rd1, %rd3;
	cvta.to.global.u64 	%rd2, %rd4;
	mov.f32 	%f33, 0f00000000;
$L__BB0_2:
	mul.wide.s32 	%rd6, %r38, 4;
	add.s64 	%rd7, %rd1, %rd6;
	ld.global.f32 	%f10, [%rd7];
	add.s64 	%rd8, %rd2, %rd6;
	ld.global.f32 	%f11, [%rd8];
	fma.rn.f32 	%f33, %f10, %f11, %f33;
	add.s32 	%r38, %r38, %r5;
	setp.lt.s32 	%p2, %r38, 16777216;
	@%p2 bra 	$L__BB0_2;
$L__BB0_3:
	mov.b32 	%r10, %f33;
	shfl.sync.bfly.b32	%r11|%p3, %r10, 16, 31, -1;
	mov.b32 	%f12, %r11;
	add.f32 	%f13, %f33, %f12;
	mov.b32 	%r12, %f13;
	shfl.sync.bfly.b32	%r13|%p4, %r12, 8, 31, -1;
	mov.b32 	%f14, %r13;
	add.f32 	%f15, %f13, %f14;
	mov.b32 	%r14, %f15;
	shfl.sync.bfly.b32	%r15|%p5, %r14, 4, 31, -1;
	mov.b32 	%f16, %r15;
	add.f32 	%f17, %f15, %f16;
	mov.b32 	%r16, %f17;
	shfl.sync.bfly.b32	%r17|%p6, %r16, 2, 31, -1;
	mov.b32 	%f18, %r17;
	add.f32 	%f19, %f17, %f18;
	mov.b32 	%r18, %f19;
	shfl.sync.bfly.b32	%r19|%p7, %r18, 1, 31, -1;
	mov.b32 	%f20, %r19;
	add.f32 	%f4, %f19, %f20;
	setp.ne.s32 	%p8, %r4, 0;
	@%p8 bra 	$L__BB0_5;
	shr.u32 	%r20, %r2, 3;
	and.b32  	%r21, %r20, 124;
	mov.u32 	%r22, sharedSum;
	add.s32 	%r23, %r22, %r21;
	st.shared.f32 	[%r23], %f4;
$L__BB0_5:
	bar.sync 	0;
	setp.gt.u32 	%p9, %r2, 31;
	@%p9 bra 	$L__BB0_10;
	shr.u32 	%r24, %r1, 5;
	setp.ge.u32 	%p10, %r2, %r24;
	mov.f32 	%f34, 0f00000000;
	@%p10 bra 	$L__BB0_8;
	shl.b32 	%r25, %r4, 2;
	mov.u32 	%r26, sharedSum;
	add.s32 	%r27, %r26, %r25;
	ld.shared.f32 	%f34, [%r27];
$L__BB0_8:
	mov.b32 	%r28, %f34;
	shfl.sync.bfly.b32	%r29|%p11, %r28, 16, 31, -1;
	mov.b32 	%f22, %r29;
	add.f32 	%f23, %f34, %f22;
	mov.b32 	%r30, %f23;
	shfl.sync.bfly.b32	%r31|%p12, %r30, 8, 31, -1;
	mov.b32 	%f24, %r31;
	add.f32 	%f25, %f23, %f24;
	mov.b32 	%r32, %f25;
	shfl.sync.bfly.b32	%r33|%p13, %r32, 4, 31, -1;
	mov.b32 	%f26, %r33;
	add.f32 	%f27, %f25, %f26;
	mov.b32 	%r34, %f27;
	shfl.sync.bfly.b32	%r35|%p14, %r34, 2, 31, -1;
	mov.b32 	%f28, %r35;
	add.f32 	%f29, %f27, %f28;
	mov.b32 	%r36, %f29;
	shfl.sync.bfly.b32	%r37|%p15, %r36, 1, 31, -1;
	mov.b32 	%f30, %r37;
	add.f32 	%f7, %f29, %f30;
	setp.ne.s32 	%p16, %r2, 0;
	@%p16 bra 	$L__BB0_10;
	cvta.to.global.u64 	%rd9, %rd5;
	atom.global.add.f32 	%f31, [%rd9], %f7;
$L__BB0_10:
	ret;

}


// ===== COMPILED SASS (sm_100) =====

	.target	sm_100

	.elftype	@"ET_EXEC"


//--------------------- .note.nv.tkinfo           --------------------------
	.section	.note.nv.tkinfo,"",@"SHT_NOTE"
	.sectionflags	@"SHF_NOTE_NV_TKINFO"
	.tkinfo
        /*0018*/ 	.word	0x00000002
        /*0030*/ 	.string	""
        /*0030*/ 	.string	"ptxas"
        /*0030*/ 	.string	"Cuda compilation tools, release 13.0, V13.0.88"
        /*0030*/ 	.string	"Build cuda_13.0.r13.0/compiler.36424714_0"
        /*0030*/ 	.string	"-arch sm_100 -m 64 "



//--------------------- .note.nv.cuinfo           --------------------------
	.section	.note.nv.cuinfo,"",@"SHT_NOTE"
	.sectionflags	@"SHF_NOTE_NV_CUINFO"
        /*0018*/ 	.short	0x0002
        /*001a*/ 	.short	0x0064
        /*001c*/ 	.short	0x0082
	.zero		2


//--------------------- .nv.info                  --------------------------
	.section	.nv.info,"",@"SHT_CUDA_INFO"
	.align	4


	//----- nvinfo : EIATTR_REGCOUNT
	.align		4
        /*0000*/ 	.byte	0x04, 0x2f
        /*0002*/ 	.short	(.L_1 - .L_0)
	.align		4
.L_0:
        /*0004*/ 	.word	index@(_Z22dotProductHierarchicalPfS_S_)
        /*0008*/ 	.word	0x00000010


	//----- nvinfo : EIATTR_FRAME_SIZE
	.align		4
.L_1:
        /*000c*/ 	.byte	0x04, 0x11
        /*000e*/ 	.short	(.L_3 - .L_2)
	.align		4
.L_2:
        /*0010*/ 	.word	index@(_Z22dotProductHierarchicalPfS_S_)
        /*0014*/ 	.word	0x00000000


	//----- nvinfo : EIATTR_MIN_STACK_SIZE
	.align		4
.L_3:
        /*0018*/ 	.byte	0x04, 0x12
        /*001a*/ 	.short	(.L_5 - .L_4)
	.align		4
.L_4:
        /*001c*/ 	.word	index@(_Z22dotProductHierarchicalPfS_S_)
        /*0020*/ 	.word	0x00000000
.L_5:


//--------------------- .nv.compat                --------------------------
	.section	.nv.compat,"",@"SHT_CUDA_COMPAT_INFO"
	.align	4
        /*0000*/ 	.byte	0x02, 0x09, 0x00, 0x00, 0x02, 0x02, 0x01, 0x00, 0x02, 0x05, 0x05, 0x00, 0x03, 0x07, 0x01, 0x01
        /*0010*/ 	.byte	0x02, 0x03, 0x00, 0x00, 0x02, 0x06, 0x01, 0x00, 0x04, 0x0b, 0x08, 0x00, 0x09, 0x00, 0x00, 0x00
        /*0020*/ 	.byte	0x00, 0x00, 0x00, 0x00


//--------------------- .nv.info._Z22dotProductHierarchicalPfS_S_ --------------------------
	.section	.nv.info._Z22dotProductHierarchicalPfS_S_,"",@"SHT_CUDA_INFO"
	.sectionflags	@""
	.align	4


	//----- nvinfo : EIATTR_CUDA_API_VERSION
	.align		4
        /*0000*/ 	.byte	0x04, 0x37
        /*0002*/ 	.short	(.L_7 - .L_6)
.L_6:
        /*0004*/ 	.word	0x00000082


	//----- nvinfo : EIATTR_KPARAM_INFO
	.align		4
.L_7:
        /*0008*/ 	.byte	0x04, 0x17
        /*000a*/ 	.short	(.L_9 - .L_8)
.L_8:
        /*000c*/ 	.word	0x00000000
        /*0010*/ 	.short	0x0002
        /*0012*/ 	.short	0x0010
        /*0014*/ 	.byte	0x00, 0xf5, 0x21, 0x00


	//----- nvinfo : EIATTR_KPARAM_INFO
	.align		4
.L_9:
        /*0018*/ 	.byte	0x04, 0x17
        /*001a*/ 	.short	(.L_11 - .L_10)
.L_10:
        /*001c*/ 	.word	0x00000000
        /*0020*/ 	.short	0x0001
        /*0022*/ 	.short	0x0008
        /*0024*/ 	.byte	0x00, 0xf5, 0x21, 0x00


	//----- nvinfo : EIATTR_KPARAM_INFO
	.align		4
.L_11:
        /*0028*/ 	.byte	0x04, 0x17
        /*002a*/ 	.short	(.L_13 - .L_12)
.L_12:
        /*002c*/ 	.word	0x00000000
        /*0030*/ 	.short	0x0000
        /*0032*/ 	.short	0x0000
        /*0034*/ 	.byte	0x00, 0xf5, 0x21, 0x00


	//----- nvinfo : EIATTR_SPARSE_MMA_MASK
	.align		4
.L_13:
        /*0038*/ 	.byte	0x03, 0x50
        /*003a*/ 	.short	0x0000


	//----- nvinfo : EIATTR_MAXREG_COUNT
	.align		4
        /*003c*/ 	.byte	0x03, 0x1b
        /*003e*/ 	.short	0x00ff


	//----- nvinfo : EIATTR_NUM_BARRIERS
	.align		4
        /*0040*/ 	.byte	0x02, 0x4c
        /*0042*/ 	.byte	0x01
	.zero		1


	//----- nvinfo : EIATTR_MERCURY_ISA_VERSION
	.align		4
        /*0044*/ 	.byte	0x03, 0x5f
        /*0046*/ 	.short	0x0101


	//----- nvinfo : EIATTR_COOP_GROUP_MASK_REGIDS
	.align		4
        /*0048*/ 	.byte	0x04, 0x29
        /*004a*/ 	.short	(.L_15 - .L_14)


	//   ....[0]....
.L_14:
        /*004c*/ 	.word	0xffffffff


	//   ....[1]....
        /*0050*/ 	.word	0xffffffff


	//   ....[2]....
        /*0054*/ 	.word	0xffffffff


	//   ....[3]....
        /*0058*/ 	.word	0xffffffff


	//   ....[4]....
        /*005c*/ 	.word	0xffffffff


	//   ....[5]....
        /*0060*/ 	.word	0xffffffff


	//   ....[6]....
        /*0064*/ 	.word	0xffffffff


	//   ....[7]....
        /*0068*/ 	.word	0xffffffff


	//   ....[8]....
        /*006c*/ 	.word	0xffffffff


	//   ....[9]....
        /*0070*/ 	.word	0xffffffff


	//----- nvinfo : EIATTR_COOP_GROUP_INSTR_OFFSETS
	.align		4
.L_15:
        /*0074*/ 	.byte	0x04, 0x28
        /*0076*/ 	.short	(.L_17 - .L_16)


	//   ....[0]....
.L_16:
        /*0078*/ 	.word	0x00000180


	//   ....[1]....
        /*007c*/ 	.word	0x000001b0


	//   ....[2]....
        /*0080*/ 	.word	0x000001e0


	//   ....[3]....
        /*0084*/ 	.word	0x00000250


	//   ....[4]....
        /*0088*/ 	.word	0x00000290


	//   ....[5]....
        /*008c*/ 	.word	0x00000370


	//   ....[6]....
        /*0090*/ 	.word	0x00000390


	//   ....[7]....
        /*0094*/ 	.word	0x000003b0


	//   ....[8]....
        /*0098*/ 	.word	0x000003d0


	//   ....[9]....
        /*009c*/ 	.word	0x000003f0


	//----- nvinfo : EIATTR_VRC_CTA_INIT_COUNT
	.align		4
.L_17:
        /*00a0*/ 	.byte	0x02, 0x4a
	.zero		1
	.zero		1


	//----- nvinfo : EIATTR_EXIT_INSTR_OFFSETS
	.align		4
        /*00a4*/ 	.byte	0x04, 0x1c
        /*00a6*/ 	.short	(.L_19 - .L_18)


	//   ....[0]....
.L_18:
        /*00a8*/ 	.word	0x000002d0


	//   ....[1]....
        /*00ac*/ 	.word	0x00000400


	//   ....[2]....
        /*00b0*/ 	.word	0x00000440


	//----- nvinfo : EIATTR_CRS_STACK_SIZE
	.align		4
.L_19:
        /*00b4*/ 	.byte	0x04, 0x1e
        /*00b6*/ 	.short	(.L_21 - .L_20)
.L_20:
        /*00b8*/ 	.word	0x00000000


	//----- nvinfo : EIATTR_CBANK_PARAM_SIZE
	.align		4
.L_21:
        /*00bc*/ 	.byte	0x03, 0x19
        /*00be*/ 	.short	0x0018


	//----- nvinfo : EIATTR_PARAM_CBANK
	.align		4
        /*00c0*/ 	.byte	0x04, 0x0a
        /*00c2*/ 	.short	(.L_23 - .L_22)
	.align		4
.L_22:
        /*00c4*/ 	.word	index@(.nv.constant0._Z22dotProductHierarchicalPfS_S_)
        /*00c8*/ 	.short	0x0380
        /*00ca*/ 	.short	0x0018


	//----- nvinfo : EIATTR_SW_WAR
	.align		4
.L_23:
        /*00cc*/ 	.byte	0x04, 0x36
        /*00ce*/ 	.short	(.L_25 - .L_24)
.L_24:
        /*00d0*/ 	.word	0x00000008
.L_25:


//--------------------- .nv.callgraph             --------------------------
	.section	.nv.callgraph,"",@"SHT_CUDA_CALLGRAPH"
	.align	4
	.sectionentsize	8
	.align		4
        /*0000*/ 	.word	0x00000000
	.align		4
        /*0004*/ 	.word	0xffffffff
	.align		4
        /*0008*/ 	.word	0x00000000
	.align		4
        /*000c*/ 	.word	0xfffffffe
	.align		4
        /*0010*/ 	.word	0x00000000
	.align		4
        /*0014*/ 	.word	0xfffffffd
	.align		4
        /*0018*/ 	.word	0x00000000
	.align		4
        /*001c*/ 	.word	0xfffffffc


//--------------------- .text._Z22dotProductHierarchicalPfS_S_ --------------------------
	.section	.text._Z22dotProductHierarchicalPfS_S_,"ax",@progbits
	.align	128
        .global         _Z22dotProductHierarchicalPfS_S_
        .type           _Z22dotProductHierarchicalPfS_S_,@function
        .size           _Z22dotProductHierarchicalPfS_S_,(.L_x_4 - _Z22dotProductHierarchicalPfS_S_)
        .other          _Z22dotProductHierarchicalPfS_S_,@"STO_CUDA_ENTRY STV_DEFAULT"
_Z22dotProductHierarchicalPfS_S_:
.text._Z22dotProductHierarchicalPfS_S_:
[----:B------:R-:W-:Y:S01]  /*0000*/  LDC R1, c[0x0][0x37c] ;  /* 0x0000df00ff017b82 */ /* 0x000fe20000000800 */
[----:B------:R-:W0:Y:S07]  /*0010*/  S2R R0, SR_TID.X ;  /* 0x0000000000007919 */ /* 0x000e2e0000002100 */
[----:B------:R-:W0:Y:S01]  /*0020*/  S2UR UR4, SR_CTAID.X ;  /* 0x00000000000479c3 */ /* 0x000e220000002500 */
[----:B------:R-:W-:Y:S01]  /*0030*/  BSSY.RECONVERGENT B0, `(.L_x_0) ;  /* 0x0000014000007945 */ /* 0x000fe20003800200 */
[----:B------:R-:W-:-:S06]  /*0040*/  HFMA2 R12, -RZ, RZ, 0, 0 ;  /* 0x00000000ff0c7431 */ /* 0x000fcc00000001ff */
[----:B------:R-:W0:Y:S02]  /*0050*/  LDC R3, c[0x0][0x360] ;  /* 0x0000d800ff037b82 */ /* 0x000e240000000800 */
[----:B0-----:R-:W-:Y:S01]  /*0060*/  IMAD R2, R3, UR4, R0 ;  /* 0x0000000403027c24 */ /* 0x001fe2000f8e0200 */
[----:B------:R-:W0:Y:S04]  /*0070*/  LDCU.64 UR4, c[0x0][0x358] ;  /* 0x00006b00ff0477ac */ /* 0x000e280008000a00 */
[----:B------:R-:W-:-:S13]  /*0080*/  ISETP.GT.AND P0, PT, R2, 0xffffff, PT ;  /* 0x00ffffff0200780c */ /* 0x000fda0003f04270 */
[----:B------:R-:W-:Y:S05]  /*0090*/  @P0 BRA `(.L_x_1) ;  /* 0x0000000000340947 */ /* 0x000fea0003800000 */
[----:B------:R-:W1:Y:S01]  /*00a0*/  LDC.64 R8, c[0x0][0x380] ;  /* 0x0000e000ff087b82 */ /* 0x000e620000000a00 */
[----:B------:R-:W2:Y:S01]  /*00b0*/  LDCU UR6, c[0x0][0x370] ;  /* 0x00006e00ff0677ac */ /* 0x000ea20008000800 */
[----:B------:R-:W-:-:S06]  /*00c0*/  MOV R12, RZ ;  /* 0x000000ff000c7202 */ /* 0x000fcc0000000f00 */
[----:B------:R-:W3:Y:S01]  /*00d0*/  LDC.64 R10, c[0x0][0x388] ;  /* 0x0000e200ff0a7b82 */ /* 0x000ee20000000a00 */
[----:B--2---:R-:W-:-:S07]  /*00e0*/  IMAD R13, R3, UR6, RZ ;  /* 0x00000006030d7c24 */ /* 0x004fce000f8e02ff */
.L_x_2:
[----:B-1----:R-:W-:-:S04]  /*00f0*/  IMAD.WIDE R4, R2, 0x4, R8 ;  /* 0x0000000402047825 */ /* 0x002fc800078e0208 */
[----:B---3--:R-:W-:Y:S02]  /*0100*/  IMAD.WIDE R6, R2, 0x4, R10 ;  /* 0x0000000402067825 */ /* 0x008fe400078e020a */
[----:B0-----:R-:W2:Y:S04]  /*0110*/  LDG.E R5, desc[UR4][R4.64] ;  /* 0x0000000404057981 */ /* 0x001ea8000c1e1900 */
[----:B------:R-:W2:Y:S01]  /*0120*/  LDG.E R6, desc[UR4][R6.64] ;  /* 0x0000000406067981 */ /* 0x000ea2000c1e1900 */
[----:B------:R-:W-:-:S04]  /*0130*/  IADD3 R2, PT, PT, R13, R2, RZ ;  /* 0x000000020d027210 */ /* 0x000fc80007ffe0ff */
[----:B------:R-:W-:Y:S01]  /*0140*/  ISETP.GE.AND P0, PT, R2, 0x1000000, PT ;  /* 0x010000000200780c */ /* 0x000fe20003f06270 */
[----:B--2---:R-:W-:-:S12]  /*0150*/  FFMA R12, R5, R6, R12 ;  /* 0x00000006050c7223 */ /* 0x004fd8000000000c */
[----:B------:R-:W-:Y:S05]  /*0160*/  @!P0 BRA `(.L_x_2) ;  /* 0xfffffffc00e08947 */ /* 0x000fea000383ffff */
.L_x_1:
[----:B0-----:R-:W-:Y:S05]  /*0170*/  BSYNC.RECONVERGENT B0 ;  /* 0x0000000000007941 */ /* 0x001fea0003800200 */
.L_x_0:
[----:B------:R-:W0:Y:S01]  /*0180*/  SHFL.BFLY PT, R5, R12, 0x10, 0x1f ;  /* 0x0e001f000c057f89 */ /* 0x000e2200000e0000 */
[----:B------:R-:W-:Y:S01]  /*0190*/  ISETP.GT.U32.AND P1, PT, R0, 0x1f, PT ;  /* 0x0000001f0000780c */ /* 0x000fe20003f24070 */
[----:B0-----:R-:W-:-:S05]  /*01a0*/  FADD R5, R5, R12 ;  /* 0x0000000c05057221 */ /* 0x001fca0000000000 */
[----:B------:R-:W0:Y:S02]  /*01b0*/  SHFL.BFLY PT, R2, R5, 0x8, 0x1f ;  /* 0x0d001f0005027f89 */ /* 0x000e2400000e0000 */
[----:B0-----:R-:W-:Y:S01]  /*01c0*/  FADD R4, R5, R2 ;  /* 0x0000000205047221 */ /* 0x001fe20000000000 */
[----:B------:R-:W-:-:S04]  /*01d0*/  LOP3.LUT R2, R0, 0x1f, RZ, 0xc0, !PT ;  /* 0x0000001f00027812 */ /* 0x000fc800078ec0ff */
[----:B------:R-:W0:Y:S01]  /*01e0*/  SHFL.BFLY PT, R7, R4, 0x4, 0x1f ;  /* 0x0c801f0004077f89 */ /* 0x000e2200000e0000 */
[----:B------:R-:W-:-:S13]  /*01f0*/  ISETP.NE.AND P0, PT, R2, RZ, PT ;  /* 0x000000ff0200720c */ /* 0x000fda0003f05270 */
[----:B------:R-:W1:Y:S01]  /*0200*/  @!P0 S2R R11, SR_CgaCtaId ;  /* 0x00000000000b8919 */ /* 0x000e620000008800 */
[----:B------:R-:W-:Y:S02]  /*0210*/  @!P0 MOV R8, 0x400 ;  /* 0x0000040000088802 */ /* 0x000fe40000000f00 */
[----:B------:R-:W-:-:S04]  /*0220*/  @!P0 SHF.R.U32.HI R5, RZ, 0x3, R0 ;  /* 0x00000003ff058819 */ /* 0x000fc80000011600 */
[----:B------:R-:W-:Y:S01]  /*0230*/  @!P0 LOP3.LUT R5, R5, 0x7c, RZ, 0xc0, !PT ;  /* 0x0000007c05058812 */ /* 0x000fe200078ec0ff */
[----:B0-----:R-:W-:-:S05]  /*0240*/  FADD R7, R4, R7 ;  /* 0x0000000704077221 */ /* 0x001fca0000000000 */
[----:B------:R-:W0:Y:S01]  /*0250*/  SHFL.BFLY PT, R6, R7, 0x2, 0x1f ;  /* 0x0c401f0007067f89 */ /* 0x000e2200000e0000 */
[----:B-1----:R-:W-:-:S05]  /*0260*/  @!P0 LEA R8, R11, R8, 0x18 ;  /* 0x000000080b088211 */ /* 0x002fca00078ec0ff */
[----:B------:R-:W-:Y:S02]  /*0270*/  @!P0 IMAD.IADD R5, R5, 0x1, R8 ;  /* 0x0000000105058824 */ /* 0x000fe400078e0208 */
[----:B0-----:R-:W-:-:S05]  /*0280*/  FADD R6, R7, R6 ;  /* 0x0000000607067221 */ /* 0x001fca0000000000 */
[----:B------:R-:W0:Y:S02]  /*0290*/  SHFL.BFLY PT, R9, R6, 0x1, 0x1f ;  /* 0x0c201f0006097f89 */ /* 0x000e2400000e0000 */
[----:B0-----:R-:W-:-:S05]  /*02a0*/  FADD R4, R6, R9 ;  /* 0x0000000906047221 */ /* 0x001fca0000000000 */
[----:B------:R0:W-:Y:S01]  /*02b0*/  @!P0 STS [R5], R4 ;  /* 0x0000000405008388 */ /* 0x0001e20000000800 */
[----:B------:R-:W-:Y:S06]  /*02c0*/  BAR.SYNC.DEFER_BLOCKING 0x0 ;  /* 0x0000000000007b1d */ /* 0x000fec0000010000 */
[----:B------:R-:W-:Y:S05]  /*02d0*/  @P1 EXIT ;  /* 0x000000000000194d */ /* 0x000fea0003800000 */
[----:B------:R-:W-:-:S04]  /*02e0*/  SHF.R.U32.HI R3, RZ, 0x5, R3 ;  /* 0x00000005ff037819 */ /* 0x000fc80000011603 */
[----:B------:R-:W-:-:S13]  /*02f0*/  ISETP.GE.U32.AND P0, PT, R0, R3, PT ;  /* 0x000000030000720c */ /* 0x000fda0003f06070 */
[----:B0-----:R-:W0:Y:S01]  /*0300*/  @!P0 S2R R4, SR_CgaCtaId ;  /* 0x0000000000048919 */ /* 0x001e220000008800 */
[----:B------:R-:W-:-:S04]  /*0310*/  @!P0 MOV R3, 0x400 ;  /* 0x0000040000038802 */ /* 0x000fc80000000f00 */
[----:B0-----:R-:W-:Y:S02]  /*0320*/  @!P0 LEA R5, R4, R3, 0x18 ;  /* 0x0000000304058211 */ /* 0x001fe400078ec0ff */
[----:B------:R-:W-:-:S03]  /*0330*/  MOV R3, RZ ;  /* 0x000000ff00037202 */ /* 0x000fc60000000f00 */
[----:B------:R-:W-:-:S05]  /*0340*/  @!P0 IMAD R2, R2, 0x4, R5 ;  /* 0x0000000402028824 */ /* 0x000fca00078e0205 */
[----:B------:R-:W0:Y:S01]  /*0350*/  @!P0 LDS R3, [R2] ;  /* 0x0000000002038984 */ /* 0x000e220000000800 */
[----:B------:R-:W-:-:S03]  /*0360*/  ISETP.NE.AND P0, PT, R0, RZ, PT ;  /* 0x000000ff0000720c */ /* 0x000fc60003f05270 */
[----:B0-----:R-:W0:Y:S02]  /*0370*/  SHFL.BFLY PT, R4, R3, 0x10, 0x1f ;  /* 0x0e001f0003047f89 */ /* 0x001e2400000e0000 */
[----:B0-----:R-:W-:-:S05]  /*0380*/  FADD R4, R4, R3 ;  /* 0x0000000304047221 */ /* 0x001fca0000000000 */
[----:B------:R-:W0:Y:S02]  /*0390*/  SHFL.BFLY PT, R5, R4, 0x8, 0x1f ;  /* 0x0d001f0004057f89 */ /* 0x000e2400000e0000 */
[----:B0-----:R-:W-:-:S05]  /*03a0*/  FADD R5, R4, R5 ;  /* 0x0000000504057221 */ /* 0x001fca0000000000 */
[----:B------:R-:W0:Y:S02]  /*03b0*/  SHFL.BFLY PT, R6, R5, 0x4, 0x1f ;  /* 0x0c801f0005067f89 */ /* 0x000e2400000e0000 */
[----:B0-----:R-:W-:-:S05]  /*03c0*/  FADD R6, R5, R6 ;  /* 0x0000000605067221 */ /* 0x001fca0000000000 */
[----:B------:R-:W0:Y:S02]  /*03d0*/  SHFL.BFLY PT, R7, R6, 0x2, 0x1f ;  /* 0x0c401f0006077f89 */ /* 0x000e2400000e0000 */
[----:B0-----:R-:W-:-:S05]  /*03e0*/  FADD R7, R6, R7 ;  /* 0x0000000706077221 */ /* 0x001fca0000000000 */
[----:B------:R0:W1:Y:S01]  /*03f0*/  SHFL.BFLY PT, R0, R7, 0x1, 0x1f ;  /* 0x0c201f0007007f89 */ /* 0x00006200000e0000 */
[----:B------:R-:W-:Y:S05]  /*0400*/  @P0 EXIT ;  /* 0x000000000000094d */ /* 0x000fea0003800000 */
[----:B------:R-:W2:Y:S01]  /*0410*/  LDC.64 R2, c[0x0][0x390] ;  /* 0x0000e400ff027b82 */ /* 0x000ea20000000a00 */
[----:B01----:R-:W-:-:S05]  /*0420*/  FADD R7, R7, R0 ;  /* 0x0000000007077221 */ /* 0x003fca0000000000 */
[----:B--2---:R-:W-:Y:S01]  /*0430*/  REDG.E.ADD.F32.FTZ.RN.STRONG.GPU desc[UR4][R2.64], R7 ;  /* 0x00000007020079a6 */ /* 0x004fe2000c12f304 */
[----:B------:R-:W-:Y:S05]  /*0440*/  EXIT ;  /* 0x000000000000794d */ /* 0x000fea0003800000 */
.L_x_3:
[----:B------:R-:W-:-:S00]  /*0450*/  BRA `(.L_x_3) ;  /* 0xfffffffc00fc7947 */ /* 0x000fc0000383ffff */
[----:B------:R-:W-:-:S00]  /*0460*/  NOP ;  /* 0x0000000000007918 */ /* 0x000fc00000000000 */
        /* <DEDUP_REMOVED lines=9> */
.L_x_4:


//--------------------- .nv.shared._Z22dotProductHierarchicalPfS_S_ --------------------------
	.section	.nv.shared._Z22dotProductHierarchicalPfS_S_,"aw",@nobits
	.sectionflags	@""
	.align	16
	.zero		1024


//--------------------- .nv.shared.reserved.0     --------------------------
	.section	.nv.shared.reserved.0,"aw",@nobits
	.weak		__nv_reservedSMEM_offset_0_alias
	.size		__nv_reservedSMEM_offset_0_alias, 0, 64
	.other		__nv_reservedSMEM_offset_0_alias,@"STO_CUDA_RESERVED_SHARED STV_DEFAULT"
__nv_reservedSMEM_offset_0_alias:
	.zero		0
	.zero		64


//--------------------- .nv.constant0._Z22dotProductHierarchicalPfS_S_ --------------------------
	.section	.nv.constant0._Z22dotProductHierarchicalPfS_S_,"a",@progbits
	.sectionflags	@""
	.align	4
.nv.constant0._Z22dotProductHierarchicalPfS_S_:
	.zero		920


//--------------------- SYMBOLS --------------------------

	.type		.nv.reservedSmem.offset0,@object
	.size		.nv.reservedSmem.offset0,0x4
	.type		.nv.reservedSmem.cap,@object
	.size		.nv.reservedSmem.cap,0x4
